//
// Generated by NVIDIA NVVM Compiler
//
// Compiler Build ID: CL-36424714
// Cuda compilation tools, release 13.0, V13.0.88
// Based on NVVM 20.0.0
//

.version 9.0
.target sm_100
.address_size 64

	// .globl	_Z19SimpleSoftmaxKernelPfS_i

.visible .entry _Z19SimpleSoftmaxKernelPfS_i(
	.param .u64 .ptr .align 1 _Z19SimpleSoftmaxKernelPfS_i_param_0,
	.param .u64 .ptr .align 1 _Z19SimpleSoftmaxKernelPfS_i_param_1,
	.param .u32 _Z19SimpleSoftmaxKernelPfS_i_param_2
)
{
	.reg .pred 	%p<11>;
	.reg .b32 	%r<29>;
	.reg .b32 	%f<98>;
	.reg .b64 	%rd<21>;

	ld.param.u64 	%rd9, [_Z19SimpleSoftmaxKernelPfS_i_param_0];
	ld.param.u64 	%rd10, [_Z19SimpleSoftmaxKernelPfS_i_param_1];
	ld.param.u32 	%r17, [_Z19SimpleSoftmaxKernelPfS_i_param_2];
	cvta.to.global.u64 	%rd1, %rd10;
	mov.u32 	%r18, %ctaid.x;
	mov.u32 	%r19, %ntid.x;
	mov.u32 	%r20, %tid.x;
	mad.lo.s32 	%r1, %r18, %r19, %r20;
	setp.ge.u32 	%p1, %r1, %r17;
	@%p1 bra 	$L__BB0_15;
	cvta.to.global.u64 	%rd11, %rd9;
	mul.wide.u32 	%rd12, %r1, 4;
	add.s64 	%rd13, %rd11, %rd12;
	ld.global.f32 	%f15, [%rd13];
	fma.rn.f32 	%f16, %f15, 0f3BBB989D, 0f3F000000;
	cvt.sat.f32.f32 	%f17, %f16;
	mov.f32 	%f18, 0f4B400001;
	mov.f32 	%f19, 0f437C0000;
	fma.rm.f32 	%f20, %f17, %f19, %f18;
	add.f32 	%f21, %f20, 0fCB40007F;
	neg.f32 	%f22, %f21;
	fma.rn.f32 	%f23, %f15, 0f3FB8AA3B, %f22;
	fma.rn.f32 	%f24, %f15, 0f32A57060, %f23;
	mov.b32 	%r21, %f20;
	shl.b32 	%r22, %r21, 23;
	mov.b32 	%f25, %r22;
	ex2.approx.ftz.f32 	%f26, %f24;
	mul.f32 	%f27, %f26, %f25;
	add.s64 	%rd2, %rd1, %rd12;
	st.global.f32 	[%rd2], %f27;
	bar.sync 	0;
	setp.lt.s32 	%p2, %r17, 1;
	mov.f32 	%f97, 0f00000000;
	@%p2 bra 	$L__BB0_14;
	and.b32  	%r2, %r17, 15;
	setp.lt.u32 	%p3, %r17, 16;
	mov.f32 	%f97, 0f00000000;
	mov.b32 	%r26, 0;
	@%p3 bra 	$L__BB0_5;
	and.b32  	%r26, %r17, 2147483632;
	neg.s32 	%r24, %r26;
	add.s64 	%rd19, %rd1, 32;
	mov.f32 	%f97, 0f00000000;
$L__BB0_4:
	.pragma "nounroll";
	ld.global.f32 	%f31, [%rd19+-32];
	add.f32 	%f32, %f97, %f31;
	ld.global.f32 	%f33, [%rd19+-28];
	add.f32 	%f34, %f32, %f33;
	ld.global.f32 	%f35, [%rd19+-24];
	add.f32 	%f36, %f34, %f35;
	ld.global.f32 	%f37, [%rd19+-20];
	add.f32 	%f38, %f36, %f37;
	ld.global.f32 	%f39, [%rd19+-16];
	add.f32 	%f40, %f38, %f39;
	ld.global.f32 	%f41, [%rd19+-12];
	add.f32 	%f42, %f40, %f41;
	ld.global.f32 	%f43, [%rd19+-8];
	add.f32 	%f44, %f42, %f43;
	ld.global.f32 	%f45, [%rd19+-4];
	add.f32 	%f46, %f44, %f45;
	ld.global.f32 	%f47, [%rd19];
	add.f32 	%f48, %f46, %f47;
	ld.global.f32 	%f49, [%rd19+4];
	add.f32 	%f50, %f48, %f49;
	ld.global.f32 	%f51, [%rd19+8];
	add.f32 	%f52, %f50, %f51;
	ld.global.f32 	%f53, [%rd19+12];
	add.f32 	%f54, %f52, %f53;
	ld.global.f32 	%f55, [%rd19+16];
	add.f32 	%f56, %f54, %f55;
	ld.global.f32 	%f57, [%rd19+20];
	add.f32 	%f58, %f56, %f57;
	ld.global.f32 	%f59, [%rd19+24];
	add.f32 	%f60, %f58, %f59;
	ld.global.f32 	%f61, [%rd19+28];
	add.f32 	%f97, %f60, %f61;
	add.s32 	%r24, %r24, 16;
	add.s64 	%rd19, %rd19, 64;
	setp.ne.s32 	%p4, %r24, 0;
	@%p4 bra 	$L__BB0_4;
$L__BB0_5:
	setp.eq.s32 	%p5, %r2, 0;
	@%p5 bra 	$L__BB0_14;
	and.b32  	%r8, %r17, 7;
	setp.lt.u32 	%p6, %r2, 8;
	@%p6 bra 	$L__BB0_8;
	mul.wide.u32 	%rd14, %r26, 4;
	add.s64 	%rd15, %rd1, %rd14;
	ld.global.f32 	%f63, [%rd15];
	add.f32 	%f64, %f97, %f63;
	ld.global.f32 	%f65, [%rd15+4];
	add.f32 	%f66, %f64, %f65;
	ld.global.f32 	%f67, [%rd15+8];
	add.f32 	%f68, %f66, %f67;
	ld.global.f32 	%f69, [%rd15+12];
	add.f32 	%f70, %f68, %f69;
	ld.global.f32 	%f71, [%rd15+16];
	add.f32 	%f72, %f70, %f71;
	ld.global.f32 	%f73, [%rd15+20];
	add.f32 	%f74, %f72, %f73;
	ld.global.f32 	%f75, [%rd15+24];
	add.f32 	%f76, %f74, %f75;
	ld.global.f32 	%f77, [%rd15+28];
	add.f32 	%f97, %f76, %f77;
	add.s32 	%r26, %r26, 8;
$L__BB0_8:
	setp.eq.s32 	%p7, %r8, 0;
	@%p7 bra 	$L__BB0_14;
	and.b32  	%r11, %r17, 3;
	setp.lt.u32 	%p8, %r8, 4;
	@%p8 bra 	$L__BB0_11;
	mul.wide.u32 	%rd16, %r26, 4;
	add.s64 	%rd17, %rd1, %rd16;
	ld.global.f32 	%f79, [%rd17];
	add.f32 	%f80, %f97, %f79;
	ld.global.f32 	%f81, [%rd17+4];
	add.f32 	%f82, %f80, %f81;
	ld.global.f32 	%f83, [%rd17+8];
	add.f32 	%f84, %f82, %f83;
	ld.global.f32 	%f85, [%rd17+12];
	add.f32 	%f97, %f84, %f85;
	add.s32 	%r26, %r26, 4;
$L__BB0_11:
	setp.eq.s32 	%p9, %r11, 0;
	@%p9 bra 	$L__BB0_14;
	mul.wide.u32 	%rd18, %r26, 4;
	add.s64 	%rd20, %rd1, %rd18;
	neg.s32 	%r28, %r11;
$L__BB0_13:
	.pragma "nounroll";
	ld.global.f32 	%f86, [%rd20];
	add.f32 	%f97, %f97, %f86;
	add.s64 	%rd20, %rd20, 4;
	add.s32 	%r28, %r28, 1;
	setp.ne.s32 	%p10, %r28, 0;
	@%p10 bra 	$L__BB0_13;
$L__BB0_14:
	ld.global.f32 	%f87, [%rd2];
	div.rn.f32 	%f88, %f87, %f97;
	st.global.f32 	[%rd2], %f88;
$L__BB0_15:
	ret;

}


// ===== COMPILED SASS (sm_100) =====

	.target	sm_100

	.elftype	@"ET_EXEC"


//--------------------- .note.nv.tkinfo           --------------------------
	.section	.note.nv.tkinfo,"",@"SHT_NOTE"
	.sectionflags	@"SHF_NOTE_NV_TKINFO"
	.tkinfo
        /*0018*/ 	.word	0x00000002
        /*0030*/ 	.string	""
        /*0030*/ 	.string	"ptxas"
        /*0030*/ 	.string	"Cuda compilation tools, release 13.0, V13.0.88"
        /*0030*/ 	.string	"Build cuda_13.0.r13.0/compiler.36424714_0"
        /*0030*/ 	.string	"-arch sm_100 -m 64 "



//--------------------- .note.nv.cuinfo           --------------------------
	.section	.note.nv.cuinfo,"",@"SHT_NOTE"
	.sectionflags	@"SHF_NOTE_NV_CUINFO"
        /*0018*/ 	.short	0x0002
        /*001a*/ 	.short	0x0064
        /*001c*/ 	.short	0x0082
	.zero		2


//--------------------- .nv.info                  --------------------------
	.section	.nv.info,"",@"SHT_CUDA_INFO"
	.align	4


	//----- nvinfo : EIATTR_REGCOUNT
	.align		4
        /*0000*/ 	.byte	0x04, 0x2f
        /*0002*/ 	.short	(.L_1 - .L_0)
	.align		4
.L_0:
        /*0004*/ 	.word	index@(_Z19SimpleSoftmaxKernelPfS_i)
        /*0008*/ 	.word	0x0000001f


	//----- nvinfo : EIATTR_FRAME_SIZE
	.align		4
.L_1:
        /*000c*/ 	.byte	0x04, 0x11
        /*000e*/ 	.short	(.L_3 - .L_2)
	.align		4
.L_2:
        /*0010*/ 	.word	index@($__internal_0_$__cuda_sm3x_div_rn_noftz_f32_slowpath)
        /*0014*/ 	.word	0x00000000


	//----- nvinfo : EIATTR_FRAME_SIZE
	.align		4
.L_3:
        /*0018*/ 	.byte	0x04, 0x11
        /*001a*/ 	.short	(.L_5 - .L_4)
	.align		4
.L_4:
        /*001c*/ 	.word	index@(_Z19SimpleSoftmaxKernelPfS_i)
        /*0020*/ 	.word	0x00000000


	//----- nvinfo : EIATTR_MIN_STACK_SIZE
	.align		4
.L_5:
        /*0024*/ 	.byte	0x04, 0x12
        /*0026*/ 	.short	(.L_7 - .L_6)
	.align		4
.L_6:
        /*0028*/ 	.word	index@(_Z19SimpleSoftmaxKernelPfS_i)
        /*002c*/ 	.word	0x00000000
.L_7:


//--------------------- .nv.compat                --------------------------
	.section	.nv.compat,"",@"SHT_CUDA_COMPAT_INFO"
	.align	4
        /*0000*/ 	.byte	0x02, 0x09, 0x00, 0x00, 0x02, 0x02, 0x01, 0x00, 0x02, 0x05, 0x05, 0x00, 0x03, 0x07, 0x01, 0x01
        /*0010*/ 	.byte	0x02, 0x03, 0x00, 0x00, 0x02, 0x06, 0x01, 0x00, 0x04, 0x0b, 0x08, 0x00, 0x01, 0x00, 0x00, 0x00
        /*0020*/ 	.byte	0x00, 0x00, 0x00, 0x00


//--------------------- .nv.info._Z19SimpleSoftmaxKernelPfS_i --------------------------
	.section	.nv.info._Z19SimpleSoftmaxKernelPfS_i,"",@"SHT_CUDA_INFO"
	.sectionflags	@""
	.align	4


	//----- nvinfo : EIATTR_CUDA_API_VERSION
	.align		4
        /*0000*/ 	.byte	0x04, 0x37
        /*0002*/ 	.short	(.L_9 - .L_8)
.L_8:
        /*0004*/ 	.word	0x00000082


	//----- nvinfo : EIATTR_KPARAM_INFO
	.align		4
.L_9:
        /*0008*/ 	.byte	0x04, 0x17
        /*000a*/ 	.short	(.L_11 - .L_10)
.L_10:
        /*000c*/ 	.word	0x00000000
        /*0010*/ 	.short	0x0002
        /*0012*/ 	.short	0x0010
        /*0014*/ 	.byte	0x00, 0xf0, 0x11, 0x00


	//----- nvinfo : EIATTR_KPARAM_INFO
	.align		4
.L_11:
        /*0018*/ 	.byte	0x04, 0x17
        /*001a*/ 	.short	(.L_13 - .L_12)
.L_12:
        /*001c*/ 	.word	0x00000000
        /*0020*/ 	.short	0x0001
        /*0022*/ 	.short	0x0008
        /*0024*/ 	.byte	0x00, 0xf5, 0x21, 0x00


	//----- nvinfo : EIATTR_KPARAM_INFO
	.align		4
.L_13:
        /*0028*/ 	.byte	0x04, 0x17
        /*002a*/ 	.short	(.L_15 - .L_14)
.L_14:
        /*002c*/ 	.word	0x00000000
        /*0030*/ 	.short	0x0000
        /*0032*/ 	.short	0x0000
        /*0034*/ 	.byte	0x00, 0xf5, 0x21, 0x00


	//----- nvinfo : EIATTR_SPARSE_MMA_MASK
	.align		4
.L_15:
        /*0038*/ 	.byte	0x03, 0x50
        /*003a*/ 	.short	0x0000


	//----- nvinfo : EIATTR_MAXREG_COUNT
	.align		4
        /*003c*/ 	.byte	0x03, 0x1b
        /*003e*/ 	.short	0x00ff


	//----- nvinfo : EIATTR_NUM_BARRIERS
	.align		4
        /*0040*/ 	.byte	0x02, 0x4c
        /*0042*/ 	.byte	0x01
	.zero		1


	//----- nvinfo : EIATTR_MERCURY_ISA_VERSION
	.align		4
        /*0044*/ 	.byte	0x03, 0x5f
        /*0046*/ 	.short	0x0101


	//----- nvinfo : EIATTR_VRC_CTA_INIT_COUNT
	.align		4
        /*0048*/ 	.byte	0x02, 0x4a
	.zero		1
	.zero		1


	//----- nvinfo : EIATTR_EXIT_INSTR_OFFSETS
	.align		4
        /*004c*/ 	.byte	0x04, 0x1c
        /*004e*/ 	.short	(.L_17 - .L_16)


	//   ....[0]....
.L_16:
        /*0050*/ 	.word	0x00000070


	//   ....[1]....
        /*0054*/ 	.word	0x00000910


	//----- nvinfo : EIATTR_CRS_STACK_SIZE
	.align		4
.L_17:
        /*0058*/ 	.byte	0x04, 0x1e
        /*005a*/ 	.short	(.L_19 - .L_18)
.L_18:
        /*005c*/ 	.word	0x00000000


	//----- nvinfo : EIATTR_CBANK_PARAM_SIZE
	.align		4
.L_19:
        /*0060*/ 	.byte	0x03, 0x19
        /*0062*/ 	.short	0x0014


	//----- nvinfo : EIATTR_PARAM_CBANK
	.align		4
        /*0064*/ 	.byte	0x04, 0x0a
        /*0066*/ 	.short	(.L_21 - .L_20)
	.align		4
.L_20:
        /*0068*/ 	.word	index@(.nv.constant0._Z19SimpleSoftmaxKernelPfS_i)
        /*006c*/ 	.short	0x0380
        /*006e*/ 	.short	0x0014


	//----- nvinfo : EIATTR_SW_WAR
	.align		4
.L_21:
        /*0070*/ 	.byte	0x04, 0x36
        /*0072*/ 	.short	(.L_23 - .L_22)
.L_22:
        /*0074*/ 	.word	0x00000008
.L_23:


//--------------------- .nv.callgraph             --------------------------
	.section	.nv.callgraph,"",@"SHT_CUDA_CALLGRAPH"
	.align	4
	.sectionentsize	8
	.align		4
        /*0000*/ 	.word	0x00000000
	.align		4
        /*0004*/ 	.word	0xffffffff
	.align		4
        /*0008*/ 	.word	0x00000000
	.align		4
        /*000c*/ 	.word	0xfffffffe
	.align		4
        /*0010*/ 	.word	0x00000000
	.align		4
        /*0014*/ 	.word	0xfffffffd
	.align		4
        /*0018*/ 	.word	0x00000000
	.align		4
        /*001c*/ 	.word	0xfffffffc


//--------------------- .text._Z19SimpleSoftmaxKernelPfS_i --------------------------
	.section	.text._Z19SimpleSoftmaxKernelPfS_i,"ax",@progbits
	.align	128
        .global         _Z19SimpleSoftmaxKernelPfS_i
        .type           _Z19SimpleSoftmaxKernelPfS_i,@function
        .size           _Z19SimpleSoftmaxKernelPfS_i,(.L_x_20 - _Z19SimpleSoftmaxKernelPfS_i)
        .other          _Z19SimpleSoftmaxKernelPfS_i,@"STO_CUDA_ENTRY STV_DEFAULT"
_Z19SimpleSoftmaxKernelPfS_i:
.text._Z19SimpleSoftmaxKernelPfS_i:
[----:B------:R-:W-:Y:S01]  /*0000*/  LDC R1, c[0x0][0x37c] ;  /* 0x0000df00ff017b82 */ /* 0x000fe20000000800 */
[----:B------:R-:W0:Y:S07]  /*0010*/  S2R R0, SR_TID.X ;  /* 0x0000000000007919 */ /* 0x000e2e0000002100 */
[----:B------:R-:W0:Y:S01]  /*0020*/  S2UR UR4, SR_CTAID.X ;  /* 0x00000000000479c3 */ /* 0x000e220000002500 */
[----:B------:R-:W1:Y:S07]  /*0030*/  LDCU UR6, c[0x0][0x390] ;  /* 0x00007200ff0677ac */ /* 0x000e6e0008000800 */
[----:B------:R-:W0:Y:S02]  /*0040*/  LDC R7, c[0x0][0x360] ;  /* 0x0000d800ff077b82 */ /* 0x000e240000000800 */
[----:B0-----:R-:W-:-:S05]  /*0050*/  IMAD R7, R7, UR4, R0 ;  /* 0x0000000407077c24 */ /* 0x001fca000f8e0200 */
[----:B-1----:R-:W-:-:S13]  /*0060*/  ISETP.GE.U32.AND P0, PT, R7, UR6, PT ;  /* 0x0000000607007c0c */ /* 0x002fda000bf06070 */
[----:B------:R-:W-:Y:S05]  /*0070*/  @P0 EXIT ;  /* 0x000000000000094d */ /* 0x000fea0003800000 */
[----:B------:R-:W0:Y:S01]  /*0080*/  LDC.64 R4, c[0x0][0x380] ;  /* 0x0000e000ff047b82 */ /* 0x000e220000000a00 */
[----:B------:R-:W1:Y:S01]  /*0090*/  LDCU.64 UR10, c[0x0][0x358] ;  /* 0x00006b00ff0a77ac */ /* 0x000e620008000a00 */
[----:B0-----:R-:W-:-:S06]  /*00a0*/  IMAD.WIDE.U32 R4, R7, 0x4, R4 ;  /* 0x0000000407047825 */ /* 0x001fcc00078e0004 */
[----:B-1----:R-:W2:Y:S01]  /*00b0*/  LDG.E R4, desc[UR10][R4.64] ;  /* 0x0000000a04047981 */ /* 0x002ea2000c1e1900 */
[----:B------:R-:W-:Y:S02]  /*00c0*/  HFMA2 R3, -RZ, RZ, 0.96630859375, -0.0022525787353515625 ;  /* 0x3bbb989dff037431 */ /* 0x000fe400000001ff */
[----:B------:R-:W-:Y:S01]  /*00d0*/  IMAD.MOV.U32 R9, RZ, RZ, 0x437c0000 ;  /* 0x437c0000ff097424 */ /* 0x000fe200078e00ff */
[----:B------:R-:W-:Y:S02]  /*00e0*/  UISETP.GE.AND UP0, UPT, UR6, 0x1, UPT ;  /* 0x000000010600788c */ /* 0x000fe4000bf06270 */
[----:B--2---:R-:W-:Y:S02]  /*00f0*/  FFMA.SAT R0, R4, R3, 0.5 ;  /* 0x3f00000004007423 */ /* 0x004fe40000002003 */
[----:B------:R-:W0:Y:S02]  /*0100*/  LDC.64 R2, c[0x0][0x388] ;  /* 0x0000e200ff027b82 */ /* 0x000e240000000a00 */
[----:B------:R-:W-:-:S04]  /*0110*/  FFMA.RM R0, R0, R9, 12582913 ;  /* 0x4b40000100007423 */ /* 0x000fc80000004009 */
[C---:B------:R-:W-:Y:S01]  /*0120*/  FADD R9, R0.reuse, -12583039 ;  /* 0xcb40007f00097421 */ /* 0x040fe20000000000 */
[----:B------:R-:W-:-:S03]  /*0130*/  SHF.L.U32 R0, R0, 0x17, RZ ;  /* 0x0000001700007819 */ /* 0x000fc600000006ff */
[----:B------:R-:W-:-:S04]  /*0140*/  FFMA R9, R4, 1.4426950216293334961, -R9 ;  /* 0x3fb8aa3b04097823 */ /* 0x000fc80000000809 */
[----:B------:R-:W-:-:S04]  /*0150*/  FFMA R6, R4, 1.925963033500011079e-08, R9 ;  /* 0x32a5706004067823 */ /* 0x000fc80000000009 */
[----:B------:R-:W1:Y:S01]  /*0160*/  MUFU.EX2 R9, R6 ;  /* 0x0000000600097308 */ /* 0x000e620000000800 */
[----:B0-----:R-:W-:-:S04]  /*0170*/  IMAD.WIDE.U32 R4, R7, 0x4, R2 ;  /* 0x0000000407047825 */ /* 0x001fc800078e0002 */
[----:B-1----:R-:W-:Y:S01]  /*0180*/  FMUL R7, R0, R9 ;  /* 0x0000000900077220 */ /* 0x002fe20000400000 */
[----:B------:R-:W-:-:S04]  /*0190*/  IMAD.MOV.U32 R9, RZ, RZ, RZ ;  /* 0x000000ffff097224 */ /* 0x000fc800078e00ff */
[----:B------:R0:W-:Y:S01]  /*01a0*/  STG.E desc[UR10][R4.64], R7 ;  /* 0x0000000704007986 */ /* 0x0001e2000c10190a */
[----:B------:R-:W-:Y:S06]  /*01b0*/  BAR.SYNC.DEFER_BLOCKING 0x0 ;  /* 0x0000000000007b1d */ /* 0x000fec0000010000 */
[----:B------:R-:W-:Y:S05]  /*01c0*/  BRA.U !UP0, `(.L_x_0) ;  /* 0x0000000508907547 */ /* 0x000fea000b800000 */
[----:B------:R-:W-:Y:S01]  /*01d0*/  UISETP.GE.U32.AND UP1, UPT, UR6, 0x10, UPT ;  /* 0x000000100600788c */ /* 0x000fe2000bf26070 */
[----:B------:R-:W-:Y:S01]  /*01e0*/  MOV R9, RZ ;  /* 0x000000ff00097202 */ /* 0x000fe20000000f00 */
[----:B------:R-:W-:Y:S01]  /*01f0*/  ULOP3.LUT UR7, UR6, 0xf, URZ, 0xc0, !UPT ;  /* 0x0000000f06077892 */ /* 0x000fe2000f8ec0ff */
[----:B------:R-:W-:-:S03]  /*0200*/  IMAD.MOV.U32 R11, RZ, RZ, RZ ;  /* 0x000000ffff0b7224 */ /* 0x000fc600078e00ff */
[----:B------:R-:W-:-:S03]  /*0210*/  UISETP.NE.AND UP0, UPT, UR7, URZ, UPT ;  /* 0x000000ff0700728c */ /* 0x000fc6000bf05270 */
[----:B------:R-:W-:Y:S08]  /*0220*/  BRA.U !UP1, `(.L_x_1) ;  /* 0x0000000109b87547 */ /* 0x000ff0000b800000 */
[----:B------:R-:W1:Y:S01]  /*0230*/  LDCU.64 UR4, c[0x0][0x388] ;  /* 0x00007100ff0477ac */ /* 0x000e620008000a00 */
[----:B------:R-:W-:Y:S01]  /*0240*/  MOV R9, RZ ;  /* 0x000000ff00097202 */ /* 0x000fe20000000f00 */
[----:B------:R-:W-:-:S04]  /*0250*/  ULOP3.LUT UR8, UR6, 0x7ffffff0, URZ, 0xc0, !UPT ;  /* 0x7ffffff006087892 */ /* 0x000fc8000f8ec0ff */
[----:B------:R-:W-:Y:S02]  /*0260*/  UIADD3 UR9, UPT, UPT, -UR8, URZ, URZ ;  /* 0x000000ff08097290 */ /* 0x000fe4000fffe1ff */
[----:B------:R-:W-:Y:S01]  /*0270*/  IMAD.U32 R11, RZ, RZ, UR8 ;  /* 0x00000008ff0b7e24 */ /* 0x000fe2000f8e00ff */
[----:B-1----:R-:W-:-:S04]  /*0280*/  UIADD3 UR4, UP1, UPT, UR4, 0x20, URZ ;  /* 0x0000002004047890 */ /* 0x002fc8000ff3e0ff */
[----:B------:R-:W-:Y:S02]  /*0290*/  UIADD3.X UR5, UPT, UPT, URZ, UR5, URZ, UP1, !UPT ;  /* 0x00000005ff057290 */ /* 0x000fe40008ffe4ff */
[----:B------:R-:W-:-:S04]  /*02a0*/  MOV R6, UR4 ;  /* 0x0000000400067c02 */ /* 0x000fc80008000f00 */
[----:B0-----:R-:W-:-:S07]  /*02b0*/  IMAD.U32 R7, RZ, RZ, UR5 ;  /* 0x00000005ff077e24 */ /* 0x001fce000f8e00ff */
.L_x_2:
[----:B------:R-:W2:Y:S04]  /*02c0*/  LDG.E R20, desc[UR10][R6.64+-0x20] ;  /* 0xffffe00a06147981 */ /* 0x000ea8000c1e1900 */
[----:B------:R-:W3:Y:S04]  /*02d0*/  LDG.E R19, desc[UR10][R6.64+-0x1c] ;  /* 0xffffe40a06137981 */ /* 0x000ee8000c1e1900 */
[----:B------:R-:W4:Y:S04]  /*02e0*/  LDG.E R22, desc[UR10][R6.64+-0x18] ;  /* 0xffffe80a06167981 */ /* 0x000f28000c1e1900 */
[----:B------:R-:W5:Y:S04]  /*02f0*/  LDG.E R24, desc[UR10][R6.64+-0x14] ;  /* 0xffffec0a06187981 */ /* 0x000f68000c1e1900 */
        /* <DEDUP_REMOVED lines=11> */
[----:B------:R0:W5:Y:S01]  /*03b0*/  LDG.E R0, desc[UR10][R6.64+0x1c] ;  /* 0x00001c0a06007981 */ /* 0x000162000c1e1900 */
[----:B------:R-:W-:-:S04]  /*03c0*/  UIADD3 UR9, UPT, UPT, UR9, 0x10, URZ ;  /* 0x0000001009097890 */ /* 0x000fc8000fffe0ff */
[----:B------:R-:W-:Y:S01]  /*03d0*/  UISETP.NE.AND UP1, UPT, UR9, URZ, UPT ;  /* 0x000000ff0900728c */ /* 0x000fe2000bf25270 */
[----:B0-----:R-:W-:-:S04]  /*03e0*/  IADD3 R6, P0, PT, R6, 0x40, RZ ;  /* 0x0000004006067810 */ /* 0x001fc80007f1e0ff */
[----:B------:R-:W-:Y:S01]  /*03f0*/  IADD3.X R7, PT, PT, RZ, R7, RZ, P0, !PT ;  /* 0x00000007ff077210 */ /* 0x000fe200007fe4ff */
[----:B--2---:R-:W-:-:S04]  /*0400*/  FADD R20, R20, R9 ;  /* 0x0000000914147221 */ /* 0x004fc80000000000 */
[----:B---3--:R-:W-:-:S04]  /*0410*/  FADD R19, R20, R19 ;  /* 0x0000001314137221 */ /* 0x008fc80000000000 */
[----:B----4-:R-:W-:-:S04]  /*0420*/  FADD R19, R19, R22 ;  /* 0x0000001613137221 */ /* 0x010fc80000000000 */
[----:B-----5:R-:W-:-:S04]  /*0430*/  FADD R19, R19, R24 ;  /* 0x0000001813137221 */ /* 0x020fc80000000000 */
[----:B------:R-:W-:-:S04]  /*0440*/  FADD R19, R19, R26 ;  /* 0x0000001a13137221 */ /* 0x000fc80000000000 */
        /* <DEDUP_REMOVED lines=10> */
[----:B------:R-:W-:Y:S01]  /*04f0*/  FADD R9, R13, R0 ;  /* 0x000000000d097221 */ /* 0x000fe20000000000 */
[----:B------:R-:W-:Y:S06]  /*0500*/  BRA.U UP1, `(.L_x_2) ;  /* 0xfffffffd016c7547 */ /* 0x000fec000b83ffff */
.L_x_1:
[----:B------:R-:W-:Y:S05]  /*0510*/  BRA.U !UP0, `(.L_x_0) ;  /* 0x0000000108bc7547 */ /* 0x000fea000b800000 */
[----:B------:R-:W-:Y:S02]  /*0520*/  UISETP.GE.U32.AND UP0, UPT, UR7, 0x8, UPT ;  /* 0x000000080700788c */ /* 0x000fe4000bf06070 */
[----:B------:R-:W-:-:S04]  /*0530*/  ULOP3.LUT UR5, UR6, 0x7, URZ, 0xc0, !UPT ;  /* 0x0000000706057892 */ /* 0x000fc8000f8ec0ff */
[----:B------:R-:W-:-:S03]  /*0540*/  UISETP.NE.AND UP1, UPT, UR5, URZ, UPT ;  /* 0x000000ff0500728c */ /* 0x000fc6000bf25270 */
[----:B------:R-:W-:Y:S08]  /*0550*/  BRA.U !UP0, `(.L_x_3) ;  /* 0x0000000108487547 */ /* 0x000ff0000b800000 */
[----:B0-----:R-:W-:-:S05]  /*0560*/  IMAD.WIDE.U32 R6, R11, 0x4, R2 ;  /* 0x000000040b067825 */ /* 0x001fca00078e0002 */
[----:B------:R-:W2:Y:S04]  /*0570*/  LDG.E R0, desc[UR10][R6.64] ;  /* 0x0000000a06007981 */ /* 0x000ea8000c1e1900 */
[----:B------:R-:W3:Y:S04]  /*0580*/  LDG.E R13, desc[UR10][R6.64+0x4] ;  /* 0x0000040a060d7981 */ /* 0x000ee8000c1e1900 */
[----:B------:R-:W4:Y:S04]  /*0590*/  LDG.E R15, desc[UR10][R6.64+0x8] ;  /* 0x0000080a060f7981 */ /* 0x000f28000c1e1900 */
[----:B------:R-:W5:Y:S04]  /*05a0*/  LDG.E R17, desc[UR10][R6.64+0xc] ;  /* 0x00000c0a06117981 */ /* 0x000f68000c1e1900 */
[----:B------:R-:W5:Y:S04]  /*05b0*/  LDG.E R19, desc[UR10][R6.64+0x10] ;  /* 0x0000100a06137981 */ /* 0x000f68000c1e1900 */
[----:B------:R-:W5:Y:S04]  /*05c0*/  LDG.E R21, desc[UR10][R6.64+0x14] ;  /* 0x0000140a06157981 */ /* 0x000f68000c1e1900 */
[----:B------:R-:W5:Y:S04]  /*05d0*/  LDG.E R23, desc[UR10][R6.64+0x18] ;  /* 0x0000180a06177981 */ /* 0x000f68000c1e1900 */
[----:B------:R-:W5:Y:S01]  /*05e0*/  LDG.E R25, desc[UR10][R6.64+0x1c] ;  /* 0x00001c0a06197981 */ /* 0x000f62000c1e1900 */
[----:B------:R-:W-:Y:S01]  /*05f0*/  IADD3 R11, PT, PT, R11, 0x8, RZ ;  /* 0x000000080b0b7810 */ /* 0x000fe20007ffe0ff */
[----:B--2---:R-:W-:-:S04]  /*0600*/  FADD R0, R9, R0 ;  /* 0x0000000009007221 */ /* 0x004fc80000000000 */
[----:B---3--:R-:W-:-:S04]  /*0610*/  FADD R0, R0, R13 ;  /* 0x0000000d00007221 */ /* 0x008fc80000000000 */
[----:B----4-:R-:W-:-:S04]  /*0620*/  FADD R0, R0, R15 ;  /* 0x0000000f00007221 */ /* 0x010fc80000000000 */
[----:B-----5:R-:W-:-:S04]  /*0630*/  FADD R0, R0, R17 ;  /* 0x0000001100007221 */ /* 0x020fc80000000000 */
[----:B------:R-:W-:-:S04]  /*0640*/  FADD R0, R0, R19 ;  /* 0x0000001300007221 */ /* 0x000fc80000000000 */
[----:B------:R-:W-:-:S04]  /*0650*/  FADD R0, R0, R21 ;  /* 0x0000001500007221 */ /* 0x000fc80000000000 */
[----:B------:R-:W-:-:S04]  /*0660*/  FADD R0, R0, R23 ;  /* 0x0000001700007221 */ /* 0x000fc80000000000 */
[----:B------:R-:W-:-:S07]  /*0670*/  FADD R9, R0, R25 ;  /* 0x0000001900097221 */ /* 0x000fce0000000000 */
.L_x_3:
        /* <DEDUP_REMOVED lines=9> */
[----:B------:R-:W5:Y:S01]  /*0710*/  LDG.E R17, desc[UR10][R6.64+0xc] ;  /* 0x00000c0a06117981 */ /* 0x000f62000c1e1900 */
[----:B------:R-:W-:-:S02]  /*0720*/  VIADD R11, R11, 0x4 ;  /* 0x000000040b0b7836 */ /* 0x000fc40000000000 */
[----:B--2---:R-:W-:-:S04]  /*0730*/  FADD R0, R9, R0 ;  /* 0x0000000009007221 */ /* 0x004fc80000000000 */
[----:B---3--:R-:W-:-:S04]  /*0740*/  FADD R0, R0, R13 ;  /* 0x0000000d00007221 */ /* 0x008fc80000000000 */
[----:B----4-:R-:W-:-:S04]  /*0750*/  FADD R0, R0, R15 ;  /* 0x0000000f00007221 */ /* 0x010fc80000000000 */
[----:B-----5:R-:W-:-:S07]  /*0760*/  FADD R9, R0, R17 ;  /* 0x0000001100097221 */ /* 0x020fce0000000000 */
.L_x_4:
[----:B------:R-:W-:Y:S05]  /*0770*/  BRA.U !UP1, `(.L_x_0) ;  /* 0x0000000109247547 */ /* 0x000fea000b800000 */
[----:B------:R-:W-:Y:S01]  /*0780*/  IMAD.WIDE.U32 R2, R11, 0x4, R2 ;  /* 0x000000040b027825 */ /* 0x000fe200078e0002 */
[----:B------:R-:W-:-:S12]  /*0790*/  UIADD3 UR4, UPT, UPT, -UR4, URZ, URZ ;  /* 0x000000ff04047290 */ /* 0x000fd8000fffe1ff */
.L_x_5:
[----:B------:R1:W2:Y:S01]  /*07a0*/  LDG.E R0, desc[UR10][R2.64] ;  /* 0x0000000a02007981 */ /* 0x0002a2000c1e1900 */
[----:B------:R-:W-:-:S04]  /*07b0*/  UIADD3 UR4, UPT, UPT, UR4, 0x1, URZ ;  /* 0x0000000104047890 */ /* 0x000fc8000fffe0ff */
[----:B------:R-:W-:Y:S01]  /*07c0*/  UISETP.NE.AND UP0, UPT, UR4, URZ, UPT ;  /* 0x000000ff0400728c */ /* 0x000fe2000bf05270 */
[----:B-1----:R-:W-:-:S04]  /*07d0*/  IADD3 R2, P0, PT, R2, 0x4, RZ ;  /* 0x0000000402027810 */ /* 0x002fc80007f1e0ff */
[----:B------:R-:W-:Y:S01]  /*07e0*/  IADD3.X R3, PT, PT, RZ, R3, RZ, P0, !PT ;  /* 0x00000003ff037210 */ /* 0x000fe200007fe4ff */
[----:B--2---:R-:W-:-:S03]  /*07f0*/  FADD R9, R0, R9 ;  /* 0x0000000900097221 */ /* 0x004fc60000000000 */
[----:B------:R-:W-:Y:S05]  /*0800*/  BRA.U UP0, `(.L_x_5) ;  /* 0xfffffffd00e47547 */ /* 0x000fea000b83ffff */
.L_x_0:
[----:B------:R-:W2:Y:S01]  /*0810*/  LDG.E R0, desc[UR10][R4.64] ;  /* 0x0000000a04007981 */ /* 0x000ea2000c1e1900 */
[----:B------:R-:W1:Y:S01]  /*0820*/  MUFU.RCP R2, R9 ;  /* 0x0000000900027308 */ /* 0x000e620000001000 */
[----:B------:R-:W-:Y:S01]  /*0830*/  BSSY.RECONVERGENT B0, `(.L_x_6) ;  /* 0x000000c000007945 */ /* 0x000fe20003800200 */
[----:B-1----:R-:W-:-:S04]  /*0840*/  FFMA R3, R2, -R9, 1 ;  /* 0x3f80000002037423 */ /* 0x002fc80000000809 */
[----:B------:R-:W-:Y:S02]  /*0850*/  FFMA R3, R2, R3, R2 ;  /* 0x0000000302037223 */ /* 0x000fe40000000002 */
[----:B--2---:R-:W1:Y:S02]  /*0860*/  FCHK P0, R0, R9 ;  /* 0x0000000900007302 */ /* 0x004e640000000000 */
[----:B------:R-:W-:-:S04]  /*0870*/  FFMA R2, R0, R3, RZ ;  /* 0x0000000300027223 */ /* 0x000fc800000000ff */
[----:B------:R-:W-:-:S04]  /*0880*/  FFMA R6, R2, -R9, R0 ;  /* 0x8000000902067223 */ /* 0x000fc80000000000 */
[----:B------:R-:W-:Y:S01]  /*0890*/  FFMA R3, R3, R6, R2 ;  /* 0x0000000603037223 */ /* 0x000fe20000000002 */
[----:B-1----:R-:W-:Y:S06]  /*08a0*/  @!P0 BRA `(.L_x_7) ;  /* 0x0000000000108947 */ /* 0x002fec0003800000 */
[----:B------:R-:W-:Y:S02]  /*08b0*/  MOV R3, R9 ;  /* 0x0000000900037202 */ /* 0x000fe40000000f00 */
[----:B------:R-:W-:-:S07]  /*08c0*/  MOV R2, 0x8e0 ;  /* 0x000008e000027802 */ /* 0x000fce0000000f00 */
[----:B0-----:R-:W-:Y:S05]  /*08d0*/  CALL.REL.NOINC `($__internal_0_$__cuda_sm3x_div_rn_noftz_f32_slowpath) ;  /* 0x0000000000107944 */ /* 0x001fea0003c00000 */
[----:B------:R-:W-:-:S07]  /*08e0*/  IMAD.MOV.U32 R3, RZ, RZ, R0 ;  /* 0x000000ffff037224 */ /* 0x000fce00078e0000 */
.L_x_7:
[----:B------:R-:W-:Y:S05]  /*08f0*/  BSYNC.RECONVERGENT B0 ;  /* 0x0000000000007941 */ /* 0x000fea0003800200 */
.L_x_6:
[----:B------:R-:W-:Y:S01]  /*0900*/  STG.E desc[UR10][R4.64], R3 ;  /* 0x0000000304007986 */ /* 0x000fe2000c10190a */
[----:B------:R-:W-:Y:S05]  /*0910*/  EXIT ;  /* 0x000000000000794d */ /* 0x000fea0003800000 */
        .weak           $__internal_0_$__cuda_sm3x_div_rn_noftz_f32_slowpath
        .type           $__internal_0_$__cuda_sm3x_div_rn_noftz_f32_slowpath,@function
        .size           $__internal_0_$__cuda_sm3x_div_rn_noftz_f32_slowpath,(.L_x_20 - $__internal_0_$__cuda_sm3x_div_rn_noftz_f32_slowpath)
$__internal_0_$__cuda_sm3x_div_rn_noftz_f32_slowpath:
[----:B------:R-:W-:Y:S01]  /*0920*/  SHF.R.U32.HI R7, RZ, 0x17, R3 ;  /* 0x00000017ff077819 */ /* 0x000fe20000011603 */
[----:B------:R-:W-:Y:S01]  /*0930*/  BSSY.RECONVERGENT B1, `(.L_x_8) ;  /* 0x0000063000017945 */ /* 0x000fe20003800200 */
[--C-:B------:R-:W-:Y:S02]  /*0940*/  SHF.R.U32.HI R6, RZ, 0x17, R0.reuse ;  /* 0x00000017ff067819 */ /* 0x100fe40000011600 */
[----:B------:R-:W-:Y:S01]  /*0950*/  LOP3.LUT R13, R7, 0xff, RZ, 0xc0, !PT ;  /* 0x000000ff070d7812 */ /* 0x000fe200078ec0ff */
[----:B------:R-:W-:Y:S01]  /*0960*/  IMAD.MOV.U32 R7, RZ, RZ, R0 ;  /* 0x000000ffff077224 */ /* 0x000fe200078e0000 */
[----:B------:R-:W-:Y:S02]  /*0970*/  LOP3.LUT R6, R6, 0xff, RZ, 0xc0, !PT ;  /* 0x000000ff06067812 */ /* 0x000fe400078ec0ff */
[----:B------:R-:W-:Y:S02]  /*0980*/  IADD3 R10, PT, PT, R13, -0x1, RZ ;  /* 0xffffffff0d0a7810 */ /* 0x000fe40007ffe0ff */
[----:B------:R-:W-:-:S02]  /*0990*/  IADD3 R9, PT, PT, R6, -0x1, RZ ;  /* 0xffffffff06097810 */ /* 0x000fc40007ffe0ff */
[----:B------:R-:W-:-:S04]  /*09a0*/  ISETP.GT.U32.AND P0, PT, R10, 0xfd, PT ;  /* 0x000000fd0a00780c */ /* 0x000fc80003f04070 */
[----:B------:R-:W-:-:S13]  /*09b0*/  ISETP.GT.U32.OR P0, PT, R9, 0xfd, P0 ;  /* 0x000000fd0900780c */ /* 0x000fda0000704470 */
[----:B------:R-:W-:Y:S01]  /*09c0*/  @!P0 MOV R8, RZ ;  /* 0x000000ff00088202 */ /* 0x000fe20000000f00 */
[----:B------:R-:W-:Y:S06]  /*09d0*/  @!P0 BRA `(.L_x_9) ;  /* 0x00000000005c8947 */ /* 0x000fec0003800000 */
[----:B------:R-:W-:Y:S02]  /*09e0*/  FSETP.GTU.FTZ.AND P1, PT, |R3|, +INF , PT ;  /* 0x7f8000000300780b */ /* 0x000fe40003f3c200 */
[----:B------:R-:W-:-:S04]  /*09f0*/  FSETP.GTU.FTZ.AND P0, PT, |R0|, +INF , PT ;  /* 0x7f8000000000780b */ /* 0x000fc80003f1c200 */
[----:B------:R-:W-:-:S13]  /*0a00*/  PLOP3.LUT P0, PT, P0, P1, PT, 0xf8, 0x8f ;  /* 0x00000000008f781c */ /* 0x000fda0000703f70 */
[----:B------:R-:W-:Y:S05]  /*0a10*/  @P0 BRA `(.L_x_10) ;  /* 0x00000004004c0947 */ /* 0x000fea0003800000 */
[----:B------:R-:W-:-:S13]  /*0a20*/  LOP3.LUT P0, RZ, R3, 0x7fffffff, R7, 0xc8, !PT ;  /* 0x7fffffff03ff7812 */ /* 0x000fda000780c807 */
[----:B------:R-:W-:Y:S05]  /*0a30*/  @!P0 BRA `(.L_x_11) ;  /* 0x00000004003c8947 */ /* 0x000fea0003800000 */
[C---:B------:R-:W-:Y:S02]  /*0a40*/  FSETP.NEU.FTZ.AND P2, PT, |R0|.reuse, +INF , PT ;  /* 0x7f8000000000780b */ /* 0x040fe40003f5d200 */
[----:B------:R-:W-:Y:S02]  /*0a50*/  FSETP.NEU.FTZ.AND P1, PT, |R3|, +INF , PT ;  /* 0x7f8000000300780b */ /* 0x000fe40003f3d200 */
[----:B------:R-:W-:-:S11]  /*0a60*/  FSETP.NEU.FTZ.AND P0, PT, |R0|, +INF , PT ;  /* 0x7f8000000000780b */ /* 0x000fd60003f1d200 */
[----:B------:R-:W-:Y:S05]  /*0a70*/  @!P1 BRA !P2, `(.L_x_11) ;  /* 0x00000004002c9947 */ /* 0x000fea0005000000 */
[----:B------:R-:W-:-:S04]  /*0a80*/  LOP3.LUT P2, RZ, R7, 0x7fffffff, RZ, 0xc0, !PT ;  /* 0x7fffffff07ff7812 */ /* 0x000fc8000784c0ff */
[----:B------:R-:W-:-:S13]  /*0a90*/  PLOP3.LUT P1, PT, P1, P2, PT, 0x2f, 0xf2 ;  /* 0x0000000000f2781c */ /* 0x000fda0000f24577 */
[----:B------:R-:W-:Y:S05]  /*0aa0*/  @P1 BRA `(.L_x_12) ;  /* 0x0000000400181947 */ /* 0x000fea0003800000 */
[----:B------:R-:W-:-:S04]  /*0ab0*/  LOP3.LUT P1, RZ, R3, 0x7fffffff, RZ, 0xc0, !PT ;  /* 0x7fffffff03ff7812 */ /* 0x000fc8000782c0ff */
[----:B------:R-:W-:-:S13]  /*0ac0*/  PLOP3.LUT P0, PT, P0, P1, PT, 0x2f, 0xf2 ;  /* 0x0000000000f2781c */ /* 0x000fda0000702577 */
[----:B------:R-:W-:Y:S05]  /*0ad0*/  @P0 BRA `(.L_x_13) ;  /* 0x0000000400000947 */ /* 0x000fea0003800000 */
[----:B------:R-:W-:Y:S02]  /*0ae0*/  ISETP.GE.AND P0, PT, R9, RZ, PT ;  /* 0x000000ff0900720c */ /* 0x000fe40003f06270 */
[----:B------:R-:W-:-:S11]  /*0af0*/  ISETP.GE.AND P1, PT, R10, RZ, PT ;  /* 0x000000ff0a00720c */ /* 0x000fd60003f26270 */
[----:B------:R-:W-:Y:S01]  /*0b00*/  @P0 MOV R8, RZ ;  /* 0x000000ff00080202 */ /* 0x000fe20000000f00 */
[----:B------:R-:W-:Y:S02]  /*0b10*/  @!P0 IMAD.MOV.U32 R8, RZ, RZ, -0x40 ;  /* 0xffffffc0ff088424 */ /* 0x000fe400078e00ff */
[----:B------:R-:W-:Y:S01]  /*0b20*/  @!P0 FFMA R7, R0, 1.84467440737095516160e+19, RZ ;  /* 0x5f80000000078823 */ /* 0x000fe200000000ff */
[----:B------:R-:W-:Y:S02]  /*0b30*/  @!P1 FFMA R3, R3, 1.84467440737095516160e+19, RZ ;  /* 0x5f80000003039823 */ /* 0x000fe400000000ff */
[----:B------:R-:W-:-:S07]  /*0b40*/  @!P1 IADD3 R8, PT, PT, R8, 0x40, RZ ;  /* 0x0000004008089810 */ /* 0x000fce0007ffe0ff */
.L_x_9:
[----:B------:R-:W-:Y:S01]  /*0b50*/  LEA R0, R13, 0xc0800000, 0x17 ;  /* 0xc08000000d007811 */ /* 0x000fe200078eb8ff */
[----:B------:R-:W-:Y:S01]  /*0b60*/  VIADD R6, R6, 0xffffff81 ;  /* 0xffffff8106067836 */ /* 0x000fe20000000000 */
[----:B------:R-:W-:Y:S02]  /*0b70*/  BSSY.RECONVERGENT B2, `(.L_x_14) ;  /* 0x0000035000027945 */ /* 0x000fe40003800200 */
[----:B------:R-:W-:Y:S01]  /*0b80*/  IADD3 R3, PT, PT, -R0, R3, RZ ;  /* 0x0000000300037210 */ /* 0x000fe20007ffe1ff */
[----:B------:R-:W-:-:S03]  /*0b90*/  IMAD R0, R6, -0x800000, R7 ;  /* 0xff80000006007824 */ /* 0x000fc600078e0207 */
[----:B------:R-:W0:Y:S01]  /*0ba0*/  MUFU.RCP R9, R3 ;  /* 0x0000000300097308 */ /* 0x000e220000001000 */
[----:B------:R-:W-:-:S04]  /*0bb0*/  FADD.FTZ R11, -R3, -RZ ;  /* 0x800000ff030b7221 */ /* 0x000fc80000010100 */
[----:B0-----:R-:W-:-:S04]  /*0bc0*/  FFMA R10, R9, R11, 1 ;  /* 0x3f800000090a7423 */ /* 0x001fc8000000000b */
[----:B------:R-:W-:-:S04]  /*0bd0*/  FFMA R12, R9, R10, R9 ;  /* 0x0000000a090c7223 */ /* 0x000fc80000000009 */
[----:B------:R-:W-:-:S04]  /*0be0*/  FFMA R7, R0, R12, RZ ;  /* 0x0000000c00077223 */ /* 0x000fc800000000ff */
[----:B------:R-:W-:-:S04]  /*0bf0*/  FFMA R10, R11, R7, R0 ;  /* 0x000000070b0a7223 */ /* 0x000fc80000000000 */
[----:B------:R-:W-:Y:S01]  /*0c00*/  FFMA R9, R12, R10, R7 ;  /* 0x0000000a0c097223 */ /* 0x000fe20000000007 */
[----:B------:R-:W-:-:S03]  /*0c10*/  IADD3 R7, PT, PT, R6, 0x7f, -R13 ;  /* 0x0000007f06077810 */ /* 0x000fc60007ffe80d */
[----:B------:R-:W-:Y:S01]  /*0c20*/  FFMA R10, R11, R9, R0 ;  /* 0x000000090b0a7223 */ /* 0x000fe20000000000 */
[----:B------:R-:W-:-:S03]  /*0c30*/  IADD3 R7, PT, PT, R7, R8, RZ ;  /* 0x0000000807077210 */ /* 0x000fc60007ffe0ff */
[----:B------:R-:W-:-:S05]  /*0c40*/  FFMA R0, R12, R10, R9 ;  /* 0x0000000a0c007223 */ /* 0x000fca0000000009 */
[----:B------:R-:W-:-:S04]  /*0c50*/  SHF.R.U32.HI R3, RZ, 0x17, R0 ;  /* 0x00000017ff037819 */ /* 0x000fc80000011600 */
[----:B------:R-:W-:-:S04]  /*0c60*/  LOP3.LUT R3, R3, 0xff, RZ, 0xc0, !PT ;  /* 0x000000ff03037812 */ /* 0x000fc800078ec0ff */
[----:B------:R-:W-:-:S05]  /*0c70*/  IADD3 R11, PT, PT, R3, R7, RZ ;  /* 0x00000007030b7210 */ /* 0x000fca0007ffe0ff */
[----:B------:R-:W-:-:S05]  /*0c80*/  VIADD R3, R11, 0xffffffff ;  /* 0xffffffff0b037836 */ /* 0x000fca0000000000 */
[----:B------:R-:W-:-:S13]  /*0c90*/  ISETP.GE.U32.AND P0, PT, R3, 0xfe, PT ;  /* 0x000000fe0300780c */ /* 0x000fda0003f06070 */
[----:B------:R-:W-:Y:S05]  /*0ca0*/  @!P0 BRA `(.L_x_15) ;  /* 0x0000000000808947 */ /* 0x000fea0003800000 */
[----:B------:R-:W-:-:S13]  /*0cb0*/  ISETP.GT.AND P0, PT, R11, 0xfe, PT ;  /* 0x000000fe0b00780c */ /* 0x000fda0003f04270 */
[----:B------:R-:W-:Y:S05]  /*0cc0*/  @P0 BRA `(.L_x_16) ;  /* 0x00000000006c0947 */ /* 0x000fea0003800000 */
[----:B------:R-:W-:-:S13]  /*0cd0*/  ISETP.GE.AND P0, PT, R11, 0x1, PT ;  /* 0x000000010b00780c */ /* 0x000fda0003f06270 */
[----:B------:R-:W-:Y:S05]  /*0ce0*/  @P0 BRA `(.L_x_17) ;  /* 0x0000000000740947 */ /* 0x000fea0003800000 */
[----:B------:R-:W-:Y:S02]  /*0cf0*/  ISETP.GE.AND P0, PT, R11, -0x18, PT ;  /* 0xffffffe80b00780c */ /* 0x000fe40003f06270 */
[----:B------:R-:W-:-:S11]  /*0d00*/  LOP3.LUT R0, R0, 0x80000000, RZ, 0xc0, !PT ;  /* 0x8000000000007812 */ /* 0x000fd600078ec0ff */
[----:B------:R-:W-:Y:S05]  /*0d10*/  @!P0 BRA `(.L_x_17) ;  /* 0x0000000000688947 */ /* 0x000fea0003800000 */
[CCC-:B------:R-:W-:Y:S01]  /*0d20*/  FFMA.RZ R3, R12.reuse, R10.reuse, R9.reuse ;  /* 0x0000000a0c037223 */ /* 0x1c0fe2000000c009 */
[C---:B------:R-:W-:Y:S01]  /*0d30*/  IADD3 R8, PT, PT, R11.reuse, 0x20, RZ ;  /* 0x000000200b087810 */ /* 0x040fe20007ffe0ff */
[CCC-:B------:R-:W-:Y:S01]  /*0d40*/  FFMA.RM R6, R12.reuse, R10.reuse, R9.reuse ;  /* 0x0000000a0c067223 */ /* 0x1c0fe20000004009 */
[----:B------:R-:W-:Y:S02]  /*0d50*/  ISETP.NE.AND P2, PT, R11, RZ, PT ;  /* 0x000000ff0b00720c */ /* 0x000fe40003f45270 */
[----:B------:R-:W-:Y:S01]  /*0d60*/  LOP3.LUT R7, R3, 0x7fffff, RZ, 0xc0, !PT ;  /* 0x007fffff03077812 */ /* 0x000fe200078ec0ff */
[----:B------:R-:W-:Y:S01]  /*0d70*/  FFMA.RP R3, R12, R10, R9 ;  /* 0x0000000a0c037223 */ /* 0x000fe20000008009 */
[----:B------:R-:W-:Y:S02]  /*0d80*/  ISETP.NE.AND P1, PT, R11, RZ, PT ;  /* 0x000000ff0b00720c */ /* 0x000fe40003f25270 */
[----:B------:R-:W-:Y:S02]  /*0d90*/  LOP3.LUT R7, R7, 0x800000, RZ, 0xfc, !PT ;  /* 0x0080000007077812 */ /* 0x000fe400078efcff */
[----:B------:R-:W-:-:S02]  /*0da0*/  IADD3 R9, PT, PT, -R11, RZ, RZ ;  /* 0x000000ff0b097210 */ /* 0x000fc40007ffe1ff */
[----:B------:R-:W-:Y:S02]  /*0db0*/  SHF.L.U32 R8, R7, R8, RZ ;  /* 0x0000000807087219 */ /* 0x000fe400000006ff */
[----:B------:R-:W-:Y:S02]  /*0dc0*/  FSETP.NEU.FTZ.AND P0, PT, R3, R6, PT ;  /* 0x000000060300720b */ /* 0x000fe40003f1d000 */
[----:B------:R-:W-:Y:S02]  /*0dd0*/  SEL R6, R9, RZ, P2 ;  /* 0x000000ff09067207 */ /* 0x000fe40001000000 */
[----:B------:R-:W-:Y:S02]  /*0de0*/  ISETP.NE.AND P1, PT, R8, RZ, P1 ;  /* 0x000000ff0800720c */ /* 0x000fe40000f25270 */
[----:B------:R-:W-:Y:S02]  /*0df0*/  SHF.R.U32.HI R6, RZ, R6, R7 ;  /* 0x00000006ff067219 */ /* 0x000fe40000011607 */
[----:B------:R-:W-:-:S02]  /*0e00*/  PLOP3.LUT P0, PT, P0, P1, PT, 0xf8, 0x8f ;  /* 0x00000000008f781c */ /* 0x000fc40000703f70 */
[----:B------:R-:W-:Y:S02]  /*0e10*/  SHF.R.U32.HI R8, RZ, 0x1, R6 ;  /* 0x00000001ff087819 */ /* 0x000fe40000011606 */
[----:B------:R-:W-:-:S04]  /*0e20*/  SEL R3, RZ, 0x1, !P0 ;  /* 0x00000001ff037807 */ /* 0x000fc80004000000 */
[----:B------:R-:W-:-:S04]  /*0e30*/  LOP3.LUT R3, R3, 0x1, R8, 0xf8, !PT ;  /* 0x0000000103037812 */ /* 0x000fc800078ef808 */
[----:B------:R-:W-:-:S05]  /*0e40*/  LOP3.LUT R3, R3, R6, RZ, 0xc0, !PT ;  /* 0x0000000603037212 */ /* 0x000fca00078ec0ff */
[----:B------:R-:W-:-:S05]  /*0e50*/  IMAD.IADD R3, R8, 0x1, R3 ;  /* 0x0000000108037824 */ /* 0x000fca00078e0203 */
[----:B------:R-:W-:Y:S01]  /*0e60*/  LOP3.LUT R0, R3, R0, RZ, 0xfc, !PT ;  /* 0x0000000003007212 */ /* 0x000fe200078efcff */
[----:B------:R-:W-:Y:S06]  /*0e70*/  BRA `(.L_x_17) ;  /* 0x0000000000107947 */ /* 0x000fec0003800000 */
.L_x_16:
[----:B------:R-:W-:-:S04]  /*0e80*/  LOP3.LUT R0, R0, 0x80000000, RZ, 0xc0, !PT ;  /* 0x8000000000007812 */ /* 0x000fc800078ec0ff */
[----:B------:R-:W-:Y:S01]  /*0e90*/  LOP3.LUT R0, R0, 0x7f800000, RZ, 0xfc, !PT ;  /* 0x7f80000000007812 */ /* 0x000fe200078efcff */
[----:B------:R-:W-:Y:S06]  /*0ea0*/  BRA `(.L_x_17) ;  /* 0x0000000000047947 */ /* 0x000fec0003800000 */
.L_x_15:
[----:B------:R-:W-:-:S07]  /*0eb0*/  LEA R0, R7, R0, 0x17 ;  /* 0x0000000007007211 */ /* 0x000fce00078eb8ff */
.L_x_17:
[----:B------:R-:W-:Y:S05]  /*0ec0*/  BSYNC.RECONVERGENT B2 ;  /* 0x0000000000027941 */ /* 0x000fea0003800200 */
.L_x_14:
[----:B------:R-:W-:Y:S05]  /*0ed0*/  BRA `(.L_x_18) ;  /* 0x0000000000207947 */ /* 0x000fea0003800000 */
.L_x_13:
[----:B------:R-:W-:-:S04]  /*0ee0*/  LOP3.LUT R0, R3, 0x80000000, R7, 0x48, !PT ;  /* 0x8000000003007812 */ /* 0x000fc800078e4807 */
[----:B------:R-:W-:Y:S01]  /*0ef0*/  LOP3.LUT R0, R0, 0x7f800000, RZ, 0xfc, !PT ;  /* 0x7f80000000007812 */ /* 0x000fe200078efcff */
[----:B------:R-:W-:Y:S06]  /*0f00*/  BRA `(.L_x_18) ;  /* 0x0000000000147947 */ /* 0x000fec0003800000 */
.L_x_12:
[----:B------:R-:W-:Y:S01]  /*0f10*/  LOP3.LUT R0, R3, 0x80000000, R7, 0x48, !PT ;  /* 0x8000000003007812 */ /* 0x000fe200078e4807 */
[----:B------:R-:W-:Y:S06]  /*0f20*/  BRA `(.L_x_18) ;  /* 0x00000000000c7947 */ /* 0x000fec0003800000 */
.L_x_11:
[----:B------:R-:W0:Y:S01]  /*0f30*/  MUFU.RSQ R0, -QNAN ;  /* 0xffc0000000007908 */ /* 0x000e220000001400 */
[----:B------:R-:W-:Y:S05]  /*0f40*/  BRA `(.L_x_18) ;  /* 0x0000000000047947 */ /* 0x000fea0003800000 */
.L_x_10:
[----:B------:R-:W-:-:S07]  /*0f50*/  FADD.FTZ R0, R0, R3 ;  /* 0x0000000300007221 */ /* 0x000fce0000010000 */
.L_x_18:
[----:B------:R-:W-:Y:S05]  /*0f60*/  BSYNC.RECONVERGENT B1 ;  /* 0x0000000000017941 */ /* 0x000fea0003800200 */
.L_x_8:
[----:B------:R-:W-:-:S04]  /*0f70*/  HFMA2 R3, -RZ, RZ, 0, 0 ;  /* 0x00000000ff037431 */ /* 0x000fc800000001ff */
[----:B0-----:R-:W-:Y:S05]  /*0f80*/  RET.REL.NODEC R2 `(_Z19SimpleSoftmaxKernelPfS_i) ;  /* 0xfffffff0021c7950 */ /* 0x001fea0003c3ffff */
.L_x_19:
[----:B------:R-:W-:-:S00]  /*0f90*/  BRA `(.L_x_19) ;  /* 0xfffffffc00fc7947 */ /* 0x000fc0000383ffff */
[----:B------:R-:W-:-:S00]  /*0fa0*/  NOP ;  /* 0x0000000000007918 */ /* 0x000fc00000000000 */
        /* <DEDUP_REMOVED lines=13> */
.L_x_20:


//--------------------- .nv.shared.reserved.0     --------------------------
	.section	.nv.shared.reserved.0,"aw",@nobits
	.weak		__nv_reservedSMEM_offset_0_alias
	.size		__nv_reservedSMEM_offset_0_alias, 0, 64
	.other		__nv_reservedSMEM_offset_0_alias,@"STO_CUDA_RESERVED_SHARED STV_DEFAULT"
__nv_reservedSMEM_offset_0_alias:
	.zero		0
	.zero		64


//--------------------- .nv.constant0._Z19SimpleSoftmaxKernelPfS_i --------------------------
	.section	.nv.constant0._Z19SimpleSoftmaxKernelPfS_i,"a",@progbits
	.sectionflags	@""
	.align	4
.nv.constant0._Z19SimpleSoftmaxKernelPfS_i:
	.zero		916


//--------------------- SYMBOLS --------------------------

	.type		.nv.reservedSmem.offset0,@object
	.size		.nv.reservedSmem.offset0,0x4
